	.headerflags	@"EF_CUDA_TEXMODE_UNIFIED EF_CUDA_64BIT_ADDRESS EF_CUDA_ACCELERATORS EF_CUDA_SM90 EF_CUDA_VIRTUAL_SM(EF_CUDA_SM90)"
	.elftype	@"ET_EXEC"


//--------------------- .nv.info                  --------------------------
	.section	.nv.info,"",@"SHT_CUDA_INFO"
	.align	4


	//----- nvinfo : EIATTR_REGCOUNT
	.align		4
        /*0000*/ 	.byte	0x04, 0x2f
        /*0002*/ 	.short	(.L_3 - .L_2)
	.align		4
.L_2:
        /*0004*/ 	.word	index@(triton_poi_fused__native_batch_norm_legit_no_training_relu_45)
        /*0008*/ 	.word	0x0000001a


	//----- nvinfo : EIATTR_MIN_STACK_SIZE
	.align		4
.L_3:
        /*000c*/ 	.byte	0x04, 0x12
        /*000e*/ 	.short	(.L_5 - .L_4)
	.align		4
.L_4:
        /*0010*/ 	.word	index@(triton_poi_fused__native_batch_norm_legit_no_training_relu_45)
        /*0014*/ 	.word	0x00000000


	//----- nvinfo : EIATTR_FRAME_SIZE
	.align		4
.L_5:
        /*0018*/ 	.byte	0x04, 0x11
        /*001a*/ 	.short	(.L_7 - .L_6)
	.align		4
.L_6:
        /*001c*/ 	.word	index@(triton_poi_fused__native_batch_norm_legit_no_training_relu_45)
        /*0020*/ 	.word	0x00000000


	//----- nvinfo : EIATTR_MIN_STACK_SIZE
	.align		4
.L_7:
        /*0024*/ 	.byte	0x04, 0x12
        /*0026*/ 	.short	(.L_9 - .L_8)
	.align		4
.L_8:
        /*0028*/ 	.word	index@(triton_poi_fused__native_batch_norm_legit_no_training_relu_45)
        /*002c*/ 	.word	0x00000000
.L_9:


//--------------------- .nv.info.triton_poi_fused__native_batch_norm_legit_no_training_relu_45 --------------------------
	.section	.nv.info.triton_poi_fused__native_batch_norm_legit_no_training_relu_45,"",@"SHT_CUDA_INFO"
	.sectionflags	@""
	.align	4


	//----- nvinfo : EIATTR_CUDA_API_VERSION
	.align		4
        /*0000*/ 	.byte	0x04, 0x37
        /*0002*/ 	.short	(.L_11 - .L_10)
.L_10:
        /*0004*/ 	.word	0x0000007c


	//----- nvinfo : EIATTR_KPARAM_INFO
	.align		4
.L_11:
        /*0008*/ 	.byte	0x04, 0x17
        /*000a*/ 	.short	(.L_13 - .L_12)
.L_12:
        /*000c*/ 	.word	0x00000000
        /*0010*/ 	.short	0x0007
        /*0012*/ 	.short	0x0034
        /*0014*/ 	.byte	0x00, 0xf0, 0x11, 0x00


	//----- nvinfo : EIATTR_KPARAM_INFO
	.align		4
.L_13:
        /*0018*/ 	.byte	0x04, 0x17
        /*001a*/ 	.short	(.L_15 - .L_14)
.L_14:
        /*001c*/ 	.word	0x00000000
        /*0020*/ 	.short	0x0006
        /*0022*/ 	.short	0x0030
        /*0024*/ 	.byte	0x00, 0xf0, 0x11, 0x00


	//----- nvinfo : EIATTR_KPARAM_INFO
	.align		4
.L_15:
        /*0028*/ 	.byte	0x04, 0x17
        /*002a*/ 	.short	(.L_17 - .L_16)
.L_16:
        /*002c*/ 	.word	0x00000000
        /*0030*/ 	.short	0x0005
        /*0032*/ 	.short	0x0028
        /*0034*/ 	.byte	0x00, 0xf4, 0x21, 0x00


	//----- nvinfo : EIATTR_KPARAM_INFO
	.align		4
.L_17:
        /*0038*/ 	.byte	0x04, 0x17
        /*003a*/ 	.short	(.L_19 - .L_18)
.L_18:
        /*003c*/ 	.word	0x00000000
        /*0040*/ 	.short	0x0004
        /*0042*/ 	.short	0x0020
        /*0044*/ 	.byte	0x00, 0xf4, 0x21, 0x00


	//----- nvinfo : EIATTR_KPARAM_INFO
	.align		4
.L_19:
        /*0048*/ 	.byte	0x04, 0x17
        /*004a*/ 	.short	(.L_21 - .L_20)
.L_20:
        /*004c*/ 	.word	0x00000000
        /*0050*/ 	.short	0x0003
        /*0052*/ 	.short	0x0018
        /*0054*/ 	.byte	0x00, 0xf4, 0x21, 0x00


	//----- nvinfo : EIATTR_KPARAM_INFO
	.align		4
.L_21:
        /*0058*/ 	.byte	0x04, 0x17
        /*005a*/ 	.short	(.L_23 - .L_22)
.L_22:
        /*005c*/ 	.word	0x00000000
        /*0060*/ 	.short	0x0002
        /*0062*/ 	.short	0x0010
        /*0064*/ 	.byte	0x00, 0xf4, 0x21, 0x00


	//----- nvinfo : EIATTR_KPARAM_INFO
	.align		4
.L_23:
        /*0068*/ 	.byte	0x04, 0x17
        /*006a*/ 	.short	(.L_25 - .L_24)
.L_24:
        /*006c*/ 	.word	0x00000000
        /*0070*/ 	.short	0x0001
        /*0072*/ 	.short	0x0008
        /*0074*/ 	.byte	0x00, 0xf4, 0x21, 0x00


	//----- nvinfo : EIATTR_KPARAM_INFO
	.align		4
.L_25:
        /*0078*/ 	.byte	0x04, 0x17
        /*007a*/ 	.short	(.L_27 - .L_26)
.L_26:
        /*007c*/ 	.word	0x00000000
        /*0080*/ 	.short	0x0000
        /*0082*/ 	.short	0x0000
        /*0084*/ 	.byte	0x00, 0xf4, 0x21, 0x00


	//----- nvinfo : EIATTR_SPARSE_MMA_MASK
	.align		4
.L_27:
        /*0088*/ 	.byte	0x03, 0x50
        /*008a*/ 	.short	0x0000


	//----- nvinfo : EIATTR_MAXREG_COUNT
	.align		4
        /*008c*/ 	.byte	0x03, 0x1b
        /*008e*/ 	.short	0x00ff


	//----- nvinfo : EIATTR_EXIT_INSTR_OFFSETS
	.align		4
        /*0090*/ 	.byte	0x04, 0x1c
        /*0092*/ 	.short	(.L_29 - .L_28)


	//   ....[0]....
.L_28:
        /*0094*/ 	.word	0x000005e0


	//   ....[1]....
        /*0098*/ 	.word	0x00000680


	//----- nvinfo : EIATTR_REQNTID
	.align		4
.L_29:
        /*009c*/ 	.byte	0x04, 0x10
        /*009e*/ 	.short	(.L_31 - .L_30)
.L_30:
        /*00a0*/ 	.word	0x00000080
        /*00a4*/ 	.word	0x00000001
        /*00a8*/ 	.word	0x00000001


	//----- nvinfo : EIATTR_CBANK_PARAM_SIZE
	.align		4
.L_31:
        /*00ac*/ 	.byte	0x03, 0x19
        /*00ae*/ 	.short	0x0038


	//----- nvinfo : EIATTR_PARAM_CBANK
	.align		4
        /*00b0*/ 	.byte	0x04, 0x0a
        /*00b2*/ 	.short	(.L_33 - .L_32)
	.align		4
.L_32:
        /*00b4*/ 	.word	index@(.nv.constant0.triton_poi_fused__native_batch_norm_legit_no_training_relu_45)
        /*00b8*/ 	.short	0x0210
        /*00ba*/ 	.short	0x0038


	//----- nvinfo : EIATTR_SW_WAR
	.align		4
.L_33:
        /*00bc*/ 	.byte	0x04, 0x36
        /*00be*/ 	.short	(.L_35 - .L_34)
.L_34:
        /*00c0*/ 	.word	0x00000008
.L_35:


//--------------------- .nv.callgraph             --------------------------
	.section	.nv.callgraph,"",@"SHT_CUDA_CALLGRAPH"
	.align	4
	.sectionentsize	8
	.align		4
        /*0000*/ 	.word	0x00000000
	.align		4
        /*0004*/ 	.word	0xffffffff
	.align		4
        /*0008*/ 	.word	0x00000000
	.align		4
        /*000c*/ 	.word	0xfffffffe
	.align		4
        /*0010*/ 	.word	0x00000000
	.align		4
        /*0014*/ 	.word	0xfffffffd
	.align		4
        /*0018*/ 	.word	0x00000000
	.align		4
        /*001c*/ 	.word	0xfffffffc


//--------------------- .nv.constant4             --------------------------
	.section	.nv.constant4,"a",@progbits
	.align	8
	.align		8
.nv.constant4:
        /*0000*/ 	.dword	_$_str
	.align		8
        /*0008*/ 	.dword	_$_str_$_2


//--------------------- .text.triton_poi_fused__native_batch_norm_legit_no_training_relu_45 --------------------------
	.section	.text.triton_poi_fused__native_batch_norm_legit_no_training_relu_45,"ax",@progbits
	.sectionflags	@"SHF_BARRIERS=1"
	.align	128
        .global         triton_poi_fused__native_batch_norm_legit_no_training_relu_45
        .type           triton_poi_fused__native_batch_norm_legit_no_training_relu_45,@function
        .size           triton_poi_fused__native_batch_norm_legit_no_training_relu_45,(.L_x_1 - triton_poi_fused__native_batch_norm_legit_no_training_relu_45)
        .other          triton_poi_fused__native_batch_norm_legit_no_training_relu_45,@"STO_CUDA_ENTRY STV_DEFAULT"
triton_poi_fused__native_batch_norm_legit_no_training_relu_45:
.text.triton_poi_fused__native_batch_norm_legit_no_training_relu_45:
[----:B------:R-:W0:Y:S01]  /*0000*/  LDC R1, c[0x0][0x28] ;  /* 0x00000a00ff017b82 */ /* 0x000e220000000800 */
[----:B------:R-:W1:Y:S07]  /*0010*/  S2R R10, SR_TID.X ;  /* 0x00000000000a7919 */ /* 0x000e6e0000002100 */
[----:B------:R-:W2:Y:S01]  /*0020*/  LDC.64 R2, c[0x0][0x220] ;  /* 0x00008800ff027b82 */ /* 0x000ea20000000a00 */
[----:B------:R-:W-:Y:S01]  /*0030*/  ULDC.64 UR6, c[0x0][0x208] ;  /* 0x0000820000067ab9 */ /* 0x000fe20000000a00 */
[----:B------:R-:W3:Y:S01]  /*0040*/  S2R R0, SR_CTAID.Y ;  /* 0x0000000000007919 */ /* 0x000ee20000002600 */
[----:B------:R-:W4:Y:S05]  /*0050*/  S2R R8, SR_CTAID.X ;  /* 0x0000000000087919 */ /* 0x000f2a0000002500 */
[----:B------:R-:W5:Y:S08]  /*0060*/  LDC.64 R14, c[0x0][0x210] ;  /* 0x00008400ff0e7b82 */ /* 0x000f700000000a00 */
[----:B------:R-:W4:Y:S08]  /*0070*/  LDC.64 R18, c[0x0][0x218] ;  /* 0x00008600ff127b82 */ /* 0x000f300000000a00 */
[----:B------:R-:W5:Y:S01]  /*0080*/  LDC.64 R16, c[0x0][0x230] ;  /* 0x00008c00ff107b82 */ /* 0x000f620000000a00 */
[----:B-1----:R-:W-:-:S07]  /*0090*/  IMAD.SHL.U32 R9, R10, 0x2, RZ ;  /* 0x000000020a097824 */ /* 0x002fce00078e00ff */
[----:B------:R-:W1:Y:S01]  /*00a0*/  LDC.64 R12, c[0x0][0x228] ;  /* 0x00008a00ff0c7b82 */ /* 0x000e620000000a00 */
[----:B------:R-:W-:-:S04]  /*00b0*/  LOP3.LUT R9, R9, 0xfe, RZ, 0xc0, !PT ;  /* 0x000000fe09097812 */ /* 0x000fc800078ec0ff */
[----:B---3--:R-:W-:-:S04]  /*00c0*/  PRMT R4, R9, 0x6540, R0 ;  /* 0x0000654009047816 */ /* 0x008fc80000000000 */
[C---:B------:R-:W-:Y:S01]  /*00d0*/  ISETP.GE.AND P2, PT, R4.reuse, 0x600, PT ;  /* 0x000006000400780c */ /* 0x040fe20003f46270 */
[----:B------:R-:W-:-:S05]  /*00e0*/  IMAD.HI R5, R4, 0x2aaaaaab, RZ ;  /* 0x2aaaaaab04057827 */ /* 0x000fca00078e02ff */
[----:B------:R-:W-:-:S04]  /*00f0*/  SHF.R.U32.HI R6, RZ, 0x1f, R5 ;  /* 0x0000001fff067819 */ /* 0x000fc80000011605 */
[----:B------:R-:W-:Y:S02]  /*0100*/  LEA.HI.SX32 R5, R5, R6, 0x1a ;  /* 0x0000000605057211 */ /* 0x000fe400078fd2ff */
[----:B------:R-:W-:-:S03]  /*0110*/  CS2R R6, SRZ ;  /* 0x0000000000067805 */ /* 0x000fc6000001ff00 */
[----:B------:R-:W-:-:S04]  /*0120*/  IMAD R11, R5, -0x180, R4 ;  /* 0xfffffe80050b7824 */ /* 0x000fc800078e0204 */
[----:B--2---:R-:W-:-:S05]  /*0130*/  IMAD.WIDE R2, R11, 0x4, R2 ;  /* 0x000000040b027825 */ /* 0x004fca00078e0202 */
[----:B------:R2:W3:Y:S01]  /*0140*/  @!P2 LDG.E.EL.64 R6, desc[UR6][R2.64] ;  /* 0x000000060206a981 */ /* 0x0004e2000c2e1b00 */
[C---:B----4-:R-:W-:Y:S01]  /*0150*/  ISETP.GE.AND P0, PT, R8.reuse, 0x4, PT ;  /* 0x000000040800780c */ /* 0x050fe20003f06270 */
[----:B------:R-:W-:Y:S02]  /*0160*/  IMAD R20, R8, 0x180, R11 ;  /* 0x0000018008147824 */ /* 0x000fe400078e020b */
[----:B0----5:R-:W-:Y:S01]  /*0170*/  IMAD.WIDE R22, R11, 0x4, R16 ;  /* 0x000000040b167825 */ /* 0x021fe200078e0210 */
[----:B------:R-:W-:-:S03]  /*0180*/  ISETP.LT.AND P1, PT, R4, 0x600, !P0 ;  /* 0x000006000400780c */ /* 0x000fc60004721270 */
[----:B------:R-:W-:Y:S01]  /*0190*/  IMAD R5, R5, 0x600, R20 ;  /* 0x0000060005057824 */ /* 0x000fe200078e0214 */
[----:B--2---:R-:W-:Y:S01]  /*01a0*/  CS2R R2, SRZ ;  /* 0x0000000000027805 */ /* 0x004fe2000001ff00 */
[----:B------:R-:W-:-:S04]  /*01b0*/  IMAD.WIDE R20, R11, 0x4, R18 ;  /* 0x000000040b147825 */ /* 0x000fc800078e0212 */
[----:B------:R-:W-:Y:S01]  /*01c0*/  IMAD.WIDE R14, R5, 0x4, R14 ;  /* 0x00000004050e7825 */ /* 0x000fe200078e020e */
[----:B------:R-:W-:Y:S02]  /*01d0*/  CS2R R4, SRZ ;  /* 0x0000000000047805 */ /* 0x000fe4000001ff00 */
[----:B------:R-:W-:Y:S01]  /*01e0*/  CS2R R16, SRZ ;  /* 0x0000000000107805 */ /* 0x000fe2000001ff00 */
[----:B-1----:R-:W-:Y:S01]  /*01f0*/  IMAD.WIDE R12, R11, 0x4, R12 ;  /* 0x000000040b0c7825 */ /* 0x002fe200078e020c */
[----:B------:R-:W2:Y:S01]  /*0200*/  @P1 LDG.E.EL.64 R2, desc[UR6][R14.64] ;  /* 0x000000060e021981 */ /* 0x000ea2000c2e1b00 */
[----:B------:R-:W-:-:S03]  /*0210*/  CS2R R18, SRZ ;  /* 0x0000000000127805 */ /* 0x000fc6000001ff00 */
[----:B------:R-:W2:Y:S04]  /*0220*/  @!P2 LDG.E.EL.64 R4, desc[UR6][R20.64] ;  /* 0x000000061404a981 */ /* 0x000ea8000c2e1b00 */
[----:B------:R0:W4:Y:S04]  /*0230*/  @!P2 LDG.E.EL.64 R16, desc[UR6][R12.64] ;  /* 0x000000060c10a981 */ /* 0x000128000c2e1b00 */
[----:B------:R-:W4:Y:S01]  /*0240*/  @!P2 LDG.E.EL.64 R18, desc[UR6][R22.64] ;  /* 0x000000061612a981 */ /* 0x000f22000c2e1b00 */
[----:B------:R-:W1:Y:S01]  /*0250*/  S2UR UR5, SR_CgaCtaId ;  /* 0x00000000000579c3 */ /* 0x000e620000008800 */
[----:B------:R-:W-:Y:S01]  /*0260*/  UMOV UR4, 0x400 ;  /* 0x0000040000047882 */ /* 0x000fe20000000000 */
[----:B0-----:R-:W-:Y:S01]  /*0270*/  HFMA2.MMA R13, -RZ, RZ, 1.625, 0 ;  /* 0x3e800000ff0d7435 */ /* 0x001fe200000001ff */
[----:B-1----:R-:W-:-:S06]  /*0280*/  UPRMT UR4, UR5, 0x654, UR4 ;  /* 0x0000065405047896 */ /* 0x002fcc0008000004 */
[----:B------:R-:W-:Y:S01]  /*0290*/  LEA R12, R9, UR4, 0x3 ;  /* 0x00000004090c7c11 */ /* 0x000fe2000f8e18ff */
[----:B---3--:R-:W-:Y:S01]  /*02a0*/  FADD R6, R6, 0.0010000000474974513054 ;  /* 0x3a83126f06067421 */ /* 0x008fe20000000000 */
[----:B------:R-:W-:-:S03]  /*02b0*/  FADD R7, R7, 0.0010000000474974513054 ;  /* 0x3a83126f07077421 */ /* 0x000fc60000000000 */
[----:B------:R-:W0:Y:S08]  /*02c0*/  MUFU.SQRT R11, R6 ;  /* 0x00000006000b7308 */ /* 0x000e300000002000 */
[----:B------:R-:W1:Y:S01]  /*02d0*/  MUFU.SQRT R14, R7 ;  /* 0x00000007000e7308 */ /* 0x000e620000002000 */
[C---:B0-----:R-:W-:Y:S02]  /*02e0*/  FSETP.GT.AND P1, PT, R11.reuse, 8.50705917302346158658e+37, PT ;  /* 0x7e8000000b00780b */ /* 0x041fe40003f24000 */
[----:B------:R-:W-:-:S02]  /*02f0*/  FSETP.GEU.AND P3, PT, R11, 1.175494350822287508e-38, PT ;  /* 0x008000000b00780b */ /* 0x000fc40003f6e000 */
[----:B------:R-:W-:Y:S01]  /*0300*/  FSEL R6, R13, 1, P1 ;  /* 0x3f8000000d067808 */ /* 0x000fe20000800000 */
[----:B--2---:R-:W-:Y:S01]  /*0310*/  FADD R2, -R4, R2 ;  /* 0x0000000204027221 */ /* 0x004fe20000000100 */
[----:B------:R-:W-:Y:S01]  /*0320*/  FADD R3, -R5, R3 ;  /* 0x0000000305037221 */ /* 0x000fe20000000100 */
[----:B------:R-:W-:Y:S02]  /*0330*/  LOP3.LUT R5, R10, 0x7f, RZ, 0xc0, !PT ;  /* 0x0000007f0a057812 */ /* 0x000fe400078ec0ff */
[C---:B-1----:R-:W-:Y:S02]  /*0340*/  FSETP.GT.AND P2, PT, R14.reuse, 8.50705917302346158658e+37, PT ;  /* 0x7e8000000e00780b */ /* 0x042fe40003f44000 */
[----:B------:R-:W-:Y:S02]  /*0350*/  FSETP.GEU.AND P4, PT, R14, 1.175494350822287508e-38, PT ;  /* 0x008000000e00780b */ /* 0x000fe40003f8e000 */
[----:B------:R-:W-:Y:S01]  /*0360*/  @P1 FMUL R11, R11, 0.25 ;  /* 0x3e8000000b0b1820 */ /* 0x000fe20000400000 */
[----:B------:R-:W-:Y:S01]  /*0370*/  FSEL R13, R13, 1, P2 ;  /* 0x3f8000000d0d7808 */ /* 0x000fe20001000000 */
[----:B------:R-:W-:-:S02]  /*0380*/  @!P3 FMUL R6, R6, 16777216 ;  /* 0x4b8000000606b820 */ /* 0x000fc40000400000 */
[----:B------:R-:W-:-:S05]  /*0390*/  @!P3 FMUL R11, R11, 16777216 ;  /* 0x4b8000000b0bb820 */ /* 0x000fca0000400000 */
[----:B------:R-:W-:Y:S01]  /*03a0*/  @P2 FMUL R14, R14, 0.25 ;  /* 0x3e8000000e0e2820 */ /* 0x000fe20000400000 */
[----:B------:R-:W0:Y:S01]  /*03b0*/  MUFU.RCP R11, R11 ;  /* 0x0000000b000b7308 */ /* 0x000e220000001000 */
[----:B------:R-:W-:Y:S02]  /*03c0*/  @!P4 FMUL R13, R13, 16777216 ;  /* 0x4b8000000d0dc820 */ /* 0x000fe40000400000 */
[----:B------:R-:W-:-:S06]  /*03d0*/  @!P4 FMUL R14, R14, 16777216 ;  /* 0x4b8000000e0ec820 */ /* 0x000fcc0000400000 */
[----:B------:R-:W1:Y:S01]  /*03e0*/  MUFU.RCP R14, R14 ;  /* 0x0000000e000e7308 */ /* 0x000e620000001000 */
[----:B0-----:R-:W-:-:S04]  /*03f0*/  FMUL R7, R11, R6 ;  /* 0x000000060b077220 */ /* 0x001fc80000400000 */
[----:B------:R-:W-:-:S04]  /*0400*/  FMUL R7, R2, R7 ;  /* 0x0000000702077220 */ /* 0x000fc80000400000 */
[----:B----4-:R-:W-:Y:S01]  /*0410*/  FFMA R7, R7, R16, R18 ;  /* 0x0000001007077223 */ /* 0x010fe20000000012 */
[----:B-1----:R-:W-:Y:S01]  /*0420*/  FMUL R4, R14, R13 ;  /* 0x0000000d0e047220 */ /* 0x002fe20000400000 */
[----:B------:R-:W-:-:S03]  /*0430*/  LEA R13, R5, UR4, 0x3 ;  /* 0x00000004050d7c11 */ /* 0x000fc6000f8e18ff */
[----:B------:R-:W-:Y:S01]  /*0440*/  FMUL R4, R3, R4 ;  /* 0x0000000403047220 */ /* 0x000fe20000400000 */
[C---:B------:R-:W-:Y:S01]  /*0450*/  FSETP.GEU.AND P1, PT, R7.reuse, RZ, PT ;  /* 0x000000ff0700720b */ /* 0x040fe20003f2e000 */
[----:B------:R-:W0:Y:S02]  /*0460*/  LDC.64 R2, c[0x0][0x238] ;  /* 0x00008e00ff027b82 */ /* 0x000e240000000a00 */
[----:B------:R-:W-:Y:S01]  /*0470*/  FFMA R4, R4, R17, R19 ;  /* 0x0000001104047223 */ /* 0x000fe20000000013 */
[----:B------:R-:W-:-:S04]  /*0480*/  FSEL R10, R7, RZ, P1 ;  /* 0x000000ff070a7208 */ /* 0x000fc80000800000 */
[C---:B------:R-:W-:Y:S01]  /*0490*/  FSETP.GEU.AND P2, PT, R4.reuse, RZ, PT ;  /* 0x000000ff0400720b */ /* 0x040fe20003f4e000 */
[----:B------:R1:W-:Y:S03]  /*04a0*/  STS [R12], R10 ;  /* 0x0000000a0c007388 */ /* 0x0003e60000000800 */
[----:B------:R-:W-:Y:S02]  /*04b0*/  FSEL R11, R4, RZ, P2 ;  /* 0x000000ff040b7208 */ /* 0x000fe40001000000 */
[----:B------:R-:W-:Y:S01]  /*04c0*/  PRMT R4, R5, 0x6540, R0 ;  /* 0x0000654005047816 */ /* 0x000fe20000000000 */
[----:B------:R-:W-:Y:S02]  /*04d0*/  IMAD.SHL.U32 R0, R0, 0x100, RZ ;  /* 0x0000010000007824 */ /* 0x000fe400078e00ff */
[----:B------:R-:W-:Y:S01]  /*04e0*/  STS [R12+0x8], R11 ;  /* 0x0000080b0c007388 */ /* 0x000fe20000000800 */
[----:B------:R-:W-:Y:S01]  /*04f0*/  BAR.SYNC.DEFER_BLOCKING 0x0 ;  /* 0x0000000000007b1d */ /* 0x000fe20000010000 */
[C---:B------:R-:W-:Y:S01]  /*0500*/  IMAD.HI R6, R4.reuse, 0x2aaaaaab, RZ ;  /* 0x2aaaaaab04067827 */ /* 0x040fe200078e02ff */
[----:B------:R-:W-:-:S04]  /*0510*/  ISETP.LT.AND P1, PT, R4, 0x600, !P0 ;  /* 0x000006000400780c */ /* 0x000fc80004721270 */
[----:B------:R-:W-:-:S04]  /*0520*/  SHF.R.U32.HI R7, RZ, 0x1f, R6 ;  /* 0x0000001fff077819 */ /* 0x000fc80000011606 */
[----:B------:R-:W-:Y:S02]  /*0530*/  LEA.HI.SX32 R7, R6, R7, 0x1a ;  /* 0x0000000706077211 */ /* 0x000fe400078fd2ff */
[----:B------:R-:W-:Y:S02]  /*0540*/  LOP3.LUT R6, R0, 0x80, R5, 0xfe, !PT ;  /* 0x0000008000067812 */ /* 0x000fe400078efe05 */
[----:B------:R-:W-:Y:S01]  /*0550*/  LOP3.LUT R0, R5, 0x80, RZ, 0xfc, !PT ;  /* 0x0000008005007812 */ /* 0x000fe200078efcff */
[----:B------:R-:W-:Y:S01]  /*0560*/  IMAD R9, R7, -0x180, R4 ;  /* 0xfffffe8007097824 */ /* 0x000fe200078e0204 */
[----:B------:R-:W-:-:S04]  /*0570*/  ISETP.LT.AND P0, PT, R6, 0x600, !P0 ;  /* 0x000006000600780c */ /* 0x000fc80004701270 */
[----:B-1----:R-:W-:Y:S02]  /*0580*/  LEA R10, R9, R8, 0x2 ;  /* 0x00000008090a7211 */ /* 0x002fe400078e10ff */
[----:B------:R-:W-:Y:S01]  /*0590*/  LEA R9, R0, UR4, 0x3 ;  /* 0x0000000400097c11 */ /* 0x000fe2000f8e18ff */
[----:B------:R-:W1:Y:S02]  /*05a0*/  LDS R13, [R13] ;  /* 0x000000000d0d7984 */ /* 0x000e640000000800 */
[----:B------:R-:W-:-:S04]  /*05b0*/  IMAD R7, R7, 0x2080, R10 ;  /* 0x0000208007077824 */ /* 0x000fc800078e020a */
[----:B0-----:R-:W-:-:S05]  /*05c0*/  IMAD.WIDE R4, R7, 0x4, R2 ;  /* 0x0000000407047825 */ /* 0x001fca00078e0202 */
[----:B-1----:R0:W-:Y:S02]  /*05d0*/  @P1 STG.E desc[UR6][R4.64], R13 ;  /* 0x0000000d04001986 */ /* 0x0021e4000c101906 */
[----:B0-----:R-:W-:Y:S05]  /*05e0*/  @!P0 EXIT ;  /* 0x000000000000894d */ /* 0x001fea0003800000 */
[----:B------:R-:W1:Y:S01]  /*05f0*/  LDS R9, [R9] ;  /* 0x0000000009097984 */ /* 0x000e620000000800 */
[----:B------:R-:W-:-:S05]  /*0600*/  IMAD.HI R0, R6, 0x2aaaaaab, RZ ;  /* 0x2aaaaaab06007827 */ /* 0x000fca00078e02ff */
[----:B0-----:R-:W-:-:S04]  /*0610*/  SHF.R.U32.HI R5, RZ, 0x1f, R0 ;  /* 0x0000001fff057819 */ /* 0x001fc80000011600 */
[----:B------:R-:W-:-:S05]  /*0620*/  LEA.HI.SX32 R5, R0, R5, 0x1a ;  /* 0x0000000500057211 */ /* 0x000fca00078fd2ff */
[----:B------:R-:W-:-:S04]  /*0630*/  IMAD R7, R5, -0x180, R6 ;  /* 0xfffffe8005077824 */ /* 0x000fc800078e0206 */
[----:B------:R-:W-:-:S04]  /*0640*/  IMAD R8, R7, 0x4, R8 ;  /* 0x0000000407087824 */ /* 0x000fc800078e0208 */
[----:B------:R-:W-:-:S04]  /*0650*/  IMAD R5, R5, 0x2080, R8 ;  /* 0x0000208005057824 */ /* 0x000fc800078e0208 */
[----:B------:R-:W-:-:S05]  /*0660*/  IMAD.WIDE R2, R5, 0x4, R2 ;  /* 0x0000000405027825 */ /* 0x000fca00078e0202 */
[----:B-1----:R-:W-:Y:S01]  /*0670*/  STG.E desc[UR6][R2.64], R9 ;  /* 0x0000000902007986 */ /* 0x002fe2000c101906 */
[----:B------:R-:W-:Y:S05]  /*0680*/  EXIT ;  /* 0x000000000000794d */ /* 0x000fea0003800000 */
.L_x_0:
[----:B------:R-:W-:-:S00]  /*0690*/  BRA `(.L_x_0) ;  /* 0xfffffffc00fc7947 */ /* 0x000fc0000383ffff */
[----:B------:R-:W-:-:S00]  /*06a0*/  NOP ;  /* 0x0000000000007918 */ /* 0x000fc00000000000 */
        /* <DEDUP_REMOVED lines=13> */
.L_x_1:


//--------------------- .nv.global.init           --------------------------
	.section	.nv.global.init,"aw",@progbits
.nv.global.init:
	.type		_$_str,@object
	.size		_$_str,(_$_str_$_2 - _$_str)
_$_str:
        /*0000*/ 	.byte	0x5f, 0x5f, 0x43, 0x55, 0x44, 0x41, 0x5f, 0x46, 0x54, 0x5a, 0x00
	.type		_$_str_$_2,@object
	.size		_$_str_$_2,(.L_1 - _$_str_$_2)
_$_str_$_2:
        /*000b*/ 	.byte	0x5f, 0x5f, 0x43, 0x55, 0x44, 0x41, 0x5f, 0x50, 0x52, 0x45, 0x43, 0x5f, 0x53, 0x51, 0x52, 0x54
        /*001b*/ 	.byte	0x00
.L_1:


//--------------------- .nv.shared.triton_poi_fused__native_batch_norm_legit_no_training_relu_45 --------------------------
	.section	.nv.shared.triton_poi_fused__native_batch_norm_legit_no_training_relu_45,"aw",@nobits
	.sectionflags	@""
	.align	16
	.zero		1024


//--------------------- .nv.constant0.triton_poi_fused__native_batch_norm_legit_no_training_relu_45 --------------------------
	.section	.nv.constant0.triton_poi_fused__native_batch_norm_legit_no_training_relu_45,"a",@progbits
	.sectionflags	@""
	.align	4
.nv.constant0.triton_poi_fused__native_batch_norm_legit_no_training_relu_45:
	.zero		584
